	.headerflags	@"EF_CUDA_TEXMODE_UNIFIED EF_CUDA_64BIT_ADDRESS EF_CUDA_ACCELERATORS EF_CUDA_SM90 EF_CUDA_VIRTUAL_SM(EF_CUDA_SM90)"
	.elftype	@"ET_EXEC"


//--------------------- .nv.info                  --------------------------
	.section	.nv.info,"",@"SHT_CUDA_INFO"
	.align	4


	//----- nvinfo : EIATTR_REGCOUNT
	.align		4
        /*0000*/ 	.byte	0x04, 0x2f
        /*0002*/ 	.short	(.L_2 - .L_1)
	.align		4
.L_1:
        /*0004*/ 	.word	index@(triton_poi_fused_abs_add_clamp_div_floor_mul_sigmoid_sign_sub_0)
        /*0008*/ 	.word	0x00000011


	//----- nvinfo : EIATTR_MIN_STACK_SIZE
	.align		4
.L_2:
        /*000c*/ 	.byte	0x04, 0x12
        /*000e*/ 	.short	(.L_4 - .L_3)
	.align		4
.L_3:
        /*0010*/ 	.word	index@(triton_poi_fused_abs_add_clamp_div_floor_mul_sigmoid_sign_sub_0)
        /*0014*/ 	.word	0x00000000


	//----- nvinfo : EIATTR_FRAME_SIZE
	.align		4
.L_4:
        /*0018*/ 	.byte	0x04, 0x11
        /*001a*/ 	.short	(.L_6 - .L_5)
	.align		4
.L_5:
        /*001c*/ 	.word	index@(triton_poi_fused_abs_add_clamp_div_floor_mul_sigmoid_sign_sub_0)
        /*0020*/ 	.word	0x00000000


	//----- nvinfo : EIATTR_MIN_STACK_SIZE
	.align		4
.L_6:
        /*0024*/ 	.byte	0x04, 0x12
        /*0026*/ 	.short	(.L_8 - .L_7)
	.align		4
.L_7:
        /*0028*/ 	.word	index@(triton_poi_fused_abs_add_clamp_div_floor_mul_sigmoid_sign_sub_0)
        /*002c*/ 	.word	0x00000000
.L_8:


//--------------------- .nv.info.triton_poi_fused_abs_add_clamp_div_floor_mul_sigmoid_sign_sub_0 --------------------------
	.section	.nv.info.triton_poi_fused_abs_add_clamp_div_floor_mul_sigmoid_sign_sub_0,"",@"SHT_CUDA_INFO"
	.sectionflags	@""
	.align	4


	//----- nvinfo : EIATTR_CUDA_API_VERSION
	.align		4
        /*0000*/ 	.byte	0x04, 0x37
        /*0002*/ 	.short	(.L_10 - .L_9)
.L_9:
        /*0004*/ 	.word	0x0000007c


	//----- nvinfo : EIATTR_KPARAM_INFO
	.align		4
.L_10:
        /*0008*/ 	.byte	0x04, 0x17
        /*000a*/ 	.short	(.L_12 - .L_11)
.L_11:
        /*000c*/ 	.word	0x00000000
        /*0010*/ 	.short	0x0006
        /*0012*/ 	.short	0x0030
        /*0014*/ 	.byte	0x00, 0xf0, 0x11, 0x00


	//----- nvinfo : EIATTR_KPARAM_INFO
	.align		4
.L_12:
        /*0018*/ 	.byte	0x04, 0x17
        /*001a*/ 	.short	(.L_14 - .L_13)
.L_13:
        /*001c*/ 	.word	0x00000000
        /*0020*/ 	.short	0x0005
        /*0022*/ 	.short	0x0028
        /*0024*/ 	.byte	0x00, 0xf4, 0x21, 0x00


	//----- nvinfo : EIATTR_KPARAM_INFO
	.align		4
.L_14:
        /*0028*/ 	.byte	0x04, 0x17
        /*002a*/ 	.short	(.L_16 - .L_15)
.L_15:
        /*002c*/ 	.word	0x00000000
        /*0030*/ 	.short	0x0004
        /*0032*/ 	.short	0x0020
        /*0034*/ 	.byte	0x00, 0xf4, 0x21, 0x00


	//----- nvinfo : EIATTR_KPARAM_INFO
	.align		4
.L_16:
        /*0038*/ 	.byte	0x04, 0x17
        /*003a*/ 	.short	(.L_18 - .L_17)
.L_17:
        /*003c*/ 	.word	0x00000000
        /*0040*/ 	.short	0x0003
        /*0042*/ 	.short	0x0018
        /*0044*/ 	.byte	0x00, 0xf4, 0x21, 0x00


	//----- nvinfo : EIATTR_KPARAM_INFO
	.align		4
.L_18:
        /*0048*/ 	.byte	0x04, 0x17
        /*004a*/ 	.short	(.L_20 - .L_19)
.L_19:
        /*004c*/ 	.word	0x00000000
        /*0050*/ 	.short	0x0002
        /*0052*/ 	.short	0x0010
        /*0054*/ 	.byte	0x00, 0xf4, 0x21, 0x00


	//----- nvinfo : EIATTR_KPARAM_INFO
	.align		4
.L_20:
        /*0058*/ 	.byte	0x04, 0x17
        /*005a*/ 	.short	(.L_22 - .L_21)
.L_21:
        /*005c*/ 	.word	0x00000000
        /*0060*/ 	.short	0x0001
        /*0062*/ 	.short	0x0008
        /*0064*/ 	.byte	0x00, 0xf4, 0x21, 0x00


	//----- nvinfo : EIATTR_KPARAM_INFO
	.align		4
.L_22:
        /*0068*/ 	.byte	0x04, 0x17
        /*006a*/ 	.short	(.L_24 - .L_23)
.L_23:
        /*006c*/ 	.word	0x00000000
        /*0070*/ 	.short	0x0000
        /*0072*/ 	.short	0x0000
        /*0074*/ 	.byte	0x00, 0xf4, 0x21, 0x00


	//----- nvinfo : EIATTR_SPARSE_MMA_MASK
	.align		4
.L_24:
        /*0078*/ 	.byte	0x03, 0x50
        /*007a*/ 	.short	0x0000


	//----- nvinfo : EIATTR_MAXREG_COUNT
	.align		4
        /*007c*/ 	.byte	0x03, 0x1b
        /*007e*/ 	.short	0x00ff


	//----- nvinfo : EIATTR_EXIT_INSTR_OFFSETS
	.align		4
        /*0080*/ 	.byte	0x04, 0x1c
        /*0082*/ 	.short	(.L_26 - .L_25)


	//   ....[0]....
.L_25:
        /*0084*/ 	.word	0x000003c0


	//   ....[1]....
        /*0088*/ 	.word	0x000003e0


	//----- nvinfo : EIATTR_REQNTID
	.align		4
.L_26:
        /*008c*/ 	.byte	0x04, 0x10
        /*008e*/ 	.short	(.L_28 - .L_27)
.L_27:
        /*0090*/ 	.word	0x00000080
        /*0094*/ 	.word	0x00000001
        /*0098*/ 	.word	0x00000001


	//----- nvinfo : EIATTR_CBANK_PARAM_SIZE
	.align		4
.L_28:
        /*009c*/ 	.byte	0x03, 0x19
        /*009e*/ 	.short	0x0034


	//----- nvinfo : EIATTR_PARAM_CBANK
	.align		4
        /*00a0*/ 	.byte	0x04, 0x0a
        /*00a2*/ 	.short	(.L_30 - .L_29)
	.align		4
.L_29:
        /*00a4*/ 	.word	index@(.nv.constant0.triton_poi_fused_abs_add_clamp_div_floor_mul_sigmoid_sign_sub_0)
        /*00a8*/ 	.short	0x0210
        /*00aa*/ 	.short	0x0034


	//----- nvinfo : EIATTR_SW_WAR
	.align		4
.L_30:
        /*00ac*/ 	.byte	0x04, 0x36
        /*00ae*/ 	.short	(.L_32 - .L_31)
.L_31:
        /*00b0*/ 	.word	0x00000008
.L_32:


//--------------------- .nv.callgraph             --------------------------
	.section	.nv.callgraph,"",@"SHT_CUDA_CALLGRAPH"
	.align	4
	.sectionentsize	8
	.align		4
        /*0000*/ 	.word	0x00000000
	.align		4
        /*0004*/ 	.word	0xffffffff
	.align		4
        /*0008*/ 	.word	0x00000000
	.align		4
        /*000c*/ 	.word	0xfffffffe
	.align		4
        /*0010*/ 	.word	0x00000000
	.align		4
        /*0014*/ 	.word	0xfffffffd
	.align		4
        /*0018*/ 	.word	0x00000000
	.align		4
        /*001c*/ 	.word	0xfffffffc


//--------------------- .nv.constant4             --------------------------
	.section	.nv.constant4,"a",@progbits
	.align	8
	.align		8
.nv.constant4:
        /*0000*/ 	.dword	_$_str


//--------------------- .text.triton_poi_fused_abs_add_clamp_div_floor_mul_sigmoid_sign_sub_0 --------------------------
	.section	.text.triton_poi_fused_abs_add_clamp_div_floor_mul_sigmoid_sign_sub_0,"ax",@progbits
	.align	128
        .global         triton_poi_fused_abs_add_clamp_div_floor_mul_sigmoid_sign_sub_0
        .type           triton_poi_fused_abs_add_clamp_div_floor_mul_sigmoid_sign_sub_0,@function
        .size           triton_poi_fused_abs_add_clamp_div_floor_mul_sigmoid_sign_sub_0,(.L_x_1 - triton_poi_fused_abs_add_clamp_div_floor_mul_sigmoid_sign_sub_0)
        .other          triton_poi_fused_abs_add_clamp_div_floor_mul_sigmoid_sign_sub_0,@"STO_CUDA_ENTRY STV_DEFAULT"
triton_poi_fused_abs_add_clamp_div_floor_mul_sigmoid_sign_sub_0:
.text.triton_poi_fused_abs_add_clamp_div_floor_mul_sigmoid_sign_sub_0:
[----:B------:R-:W0:Y:S01]  /*0000*/  LDC R1, c[0x0][0x28] ;  /* 0x00000a00ff017b82 */ /* 0x000e220000000800 */
[----:B------:R-:W1:Y:S07]  /*0010*/  S2R R2, SR_TID.X ;  /* 0x0000000000027919 */ /* 0x000e6e0000002100 */
[----:B------:R-:W2:Y:S01]  /*0020*/  LDC.64 R6, c[0x0][0x218] ;  /* 0x00008600ff067b82 */ /* 0x000ea20000000a00 */
[----:B------:R-:W-:Y:S01]  /*0030*/  ULDC.64 UR4, c[0x0][0x208] ;  /* 0x0000820000047ab9 */ /* 0x000fe20000000a00 */
[----:B------:R-:W3:Y:S06]  /*0040*/  S2R R3, SR_CTAID.X ;  /* 0x0000000000037919 */ /* 0x000eec0000002500 */
[----:B------:R-:W4:Y:S01]  /*0050*/  LDC.64 R4, c[0x0][0x210] ;  /* 0x00008400ff047b82 */ /* 0x000f220000000a00 */
[----:B--2---:R-:W2:Y:S07]  /*0060*/  LDG.E R0, desc[UR4][R6.64] ;  /* 0x0000000406007981 */ /* 0x004eae000c1e1900 */
[----:B------:R-:W5:Y:S01]  /*0070*/  LDC.64 R8, c[0x0][0x220] ;  /* 0x00008800ff087b82 */ /* 0x000f620000000a00 */
[----:B------:R-:W-:Y:S01]  /*0080*/  IMAD.MOV.U32 R14, RZ, RZ, RZ ;  /* 0x000000ffff0e7224 */ /* 0x000fe200078e00ff */
[----:B-1----:R-:W-:-:S05]  /*0090*/  LOP3.LUT R2, R2, 0x7f, RZ, 0xc0, !PT ;  /* 0x0000007f02027812 */ /* 0x002fca00078ec0ff */
[----:B---3--:R-:W-:-:S04]  /*00a0*/  IMAD R2, R3, 0x80, R2 ;  /* 0x0000008003027824 */ /* 0x008fc800078e0202 */
[C---:B----4-:R-:W-:Y:S01]  /*00b0*/  IMAD.WIDE R4, R2.reuse, 0x4, R4 ;  /* 0x0000000402047825 */ /* 0x050fe200078e0204 */
[----:B------:R-:W-:Y:S01]  /*00c0*/  ISETP.GE.AND P0, PT, R2, 0x100, PT ;  /* 0x000001000200780c */ /* 0x000fe20003f06270 */
[----:B0----5:R-:W3:-:S12]  /*00d0*/  LDG.E R8, desc[UR4][R8.64] ;  /* 0x0000000408087981 */ /* 0x021ed8000c1e1900 */
[----:B------:R0:W4:Y:S01]  /*00e0*/  @!P0 LDG.E R14, desc[UR4][R4.64] ;  /* 0x00000004040e8981 */ /* 0x000122000c1e1900 */
[----:B------:R-:W1:Y:S08]  /*00f0*/  LDC.64 R10, c[0x0][0x228] ;  /* 0x00008a00ff0a7b82 */ /* 0x000e700000000a00 */
[----:B------:R-:W5:Y:S01]  /*0100*/  LDC.64 R12, c[0x0][0x230] ;  /* 0x00008c00ff0c7b82 */ /* 0x000f620000000a00 */
[----:B-1----:R-:W3:Y:S04]  /*0110*/  LDG.E R10, desc[UR4][R10.64] ;  /* 0x000000040a0a7981 */ /* 0x002ee8000c1e1900 */
[----:B-----5:R-:W5:Y:S01]  /*0120*/  LDG.E R12, desc[UR4][R12.64] ;  /* 0x000000040c0c7981 */ /* 0x020f62000c1e1900 */
[----:B0-----:R-:W-:Y:S01]  /*0130*/  HFMA2.MMA R5, -RZ, RZ, 0, 0 ;  /* 0x00000000ff057435 */ /* 0x001fe200000001ff */
[----:B------:R-:W-:-:S02]  /*0140*/  MOV R7, 0x3e800000 ;  /* 0x3e80000000077802 */ /* 0x000fc40000000f00 */
[C---:B--2---:R-:W-:Y:S01]  /*0150*/  FSETP.GEU.AND P2, PT, |R0|.reuse, 1.175494350822287508e-38, PT ;  /* 0x008000000000780b */ /* 0x044fe20003f4e200 */
[C---:B------:R-:W-:Y:S01]  /*0160*/  FMUL R3, R0.reuse, 0.25 ;  /* 0x3e80000000037820 */ /* 0x040fe20000400000 */
[----:B------:R-:W-:-:S04]  /*0170*/  FSETP.GT.AND P1, PT, |R0|, 8.50705917302346158658e+37, PT ;  /* 0x7e8000000000780b */ /* 0x000fc80003f24200 */
[----:B------:R-:W-:-:S07]  /*0180*/  FSEL R3, R3, R0, P1 ;  /* 0x0000000003037208 */ /* 0x000fce0000800000 */
[----:B------:R-:W-:-:S06]  /*0190*/  @!P2 FMUL R3, R3, 16777216 ;  /* 0x4b8000000303a820 */ /* 0x000fcc0000400000 */
[----:B------:R-:W3:Y:S01]  /*01a0*/  MUFU.RCP R3, R3 ;  /* 0x0000000300037308 */ /* 0x000ee20000001000 */
[----:B----4-:R-:W-:-:S04]  /*01b0*/  @P1 FMUL R14, R14, 0.25 ;  /* 0x3e8000000e0e1820 */ /* 0x010fc80000400000 */
[----:B------:R-:W-:-:S04]  /*01c0*/  @!P2 FMUL R14, R14, 16777216 ;  /* 0x4b8000000e0ea820 */ /* 0x000fc80000400000 */
[----:B---3--:R-:W-:-:S05]  /*01d0*/  FFMA R4, R3, R14, -R8 ;  /* 0x0000000e03047223 */ /* 0x008fca0000000808 */
[C---:B------:R-:W-:Y:S02]  /*01e0*/  FSETP.GT.AND P1, PT, R4.reuse, RZ, PT ;  /* 0x000000ff0400720b */ /* 0x040fe40003f24000 */
[C---:B------:R-:W-:Y:S01]  /*01f0*/  FSETP.GEU.AND P2, PT, R4.reuse, RZ, PT ;  /* 0x000000ff0400720b */ /* 0x040fe20003f4e000 */
[----:B------:R-:W-:Y:S01]  /*0200*/  FADD R6, |R4|, 0.5 ;  /* 0x3f00000004067421 */ /* 0x000fe20000000200 */
[----:B------:R-:W-:-:S09]  /*0210*/  SEL R4, RZ, 0x1, !P1 ;  /* 0x00000001ff047807 */ /* 0x000fd20004800000 */
[----:B------:R-:W-:Y:S02]  /*0220*/  @!P1 IMAD.MOV R5, RZ, RZ, -0x1 ;  /* 0xffffffffff059424 */ /* 0x000fe400078e02ff */
[----:B------:R-:W-:Y:S01]  /*0230*/  @P2 IADD3 R5, R4, RZ, RZ ;  /* 0x000000ff04052210 */ /* 0x000fe20007ffe0ff */
[----:B------:R-:W-:Y:S08]  /*0240*/  FRND.FTZ.FLOOR R6, R6 ;  /* 0x0000000600067307 */ /* 0x000ff00000215000 */
[----:B------:R-:W0:Y:S02]  /*0250*/  I2F.S16 R5, R5 ;  /* 0x0000000500057306 */ /* 0x000e240000101400 */
[----:B0-----:R-:W-:-:S02]  /*0260*/  FMUL R3, R5, R6 ;  /* 0x0000000605037220 */ /* 0x001fc40000400000 */
[----:B------:R-:W0:Y:S03]  /*0270*/  LDC.64 R4, c[0x0][0x238] ;  /* 0x00008e00ff047b82 */ /* 0x000e260000000a00 */
[C---:B------:R-:W-:Y:S02]  /*0280*/  FSETP.GT.AND P1, PT, R3.reuse, R10, PT ;  /* 0x0000000a0300720b */ /* 0x040fe40003f24000 */
[----:B------:R-:W-:-:S11]  /*0290*/  FSETP.NAN.AND P2, PT, R3, R3, PT ;  /* 0x000000030300720b */ /* 0x000fd60003f48000 */
[----:B------:R-:W-:-:S04]  /*02a0*/  @!P1 FSEL R3, R3, R10, P2 ;  /* 0x0000000a03039208 */ /* 0x000fc80001000000 */
[C---:B-----5:R-:W-:Y:S02]  /*02b0*/  FSETP.GEU.AND P2, PT, R3.reuse, R12, PT ;  /* 0x0000000c0300720b */ /* 0x060fe40003f4e000 */
[----:B------:R-:W-:-:S11]  /*02c0*/  FSETP.NAN.AND P1, PT, R3, R3, PT ;  /* 0x000000030300720b */ /* 0x000fd60003f28000 */
[----:B------:R-:W-:-:S05]  /*02d0*/  @P2 FSEL R3, R3, R12, P1 ;  /* 0x0000000c03032208 */ /* 0x000fca0000800000 */
[----:B------:R-:W-:-:S04]  /*02e0*/  FADD R3, R8, R3 ;  /* 0x0000000308037221 */ /* 0x000fc80000000000 */
[----:B------:R-:W-:-:S04]  /*02f0*/  FFMA R3, R0, -R3, RZ ;  /* 0x8000000300037223 */ /* 0x000fc800000000ff */
[----:B------:R-:W-:-:S05]  /*0300*/  FMUL R0, R3, 1.4426950216293334961 ;  /* 0x3fb8aa3b03007820 */ /* 0x000fca0000400000 */
[----:B------:R-:W-:-:S13]  /*0310*/  FSETP.GEU.AND P1, PT, R0, -126, PT ;  /* 0xc2fc00000000780b */ /* 0x000fda0003f2e000 */
[----:B------:R-:W-:-:S04]  /*0320*/  @!P1 FMUL R0, R0, 0.5 ;  /* 0x3f00000000009820 */ /* 0x000fc80000400000 */
[----:B------:R-:W1:Y:S02]  /*0330*/  MUFU.EX2 R3, R0 ;  /* 0x0000000000037308 */ /* 0x000e640000000800 */
[----:B-1----:R-:W-:-:S04]  /*0340*/  @!P1 FMUL R3, R3, R3 ;  /* 0x0000000303039220 */ /* 0x002fc80000400000 */
[----:B------:R-:W-:-:S05]  /*0350*/  FADD R6, R3, 1 ;  /* 0x3f80000003067421 */ /* 0x000fca0000000000 */
[----:B------:R-:W-:-:S13]  /*0360*/  FSETP.GT.AND P1, PT, R6, 8.50705917302346158658e+37, PT ;  /* 0x7e8000000600780b */ /* 0x000fda0003f24000 */
[----:B------:R-:W-:-:S06]  /*0370*/  @P1 FMUL R6, R6, 0.25 ;  /* 0x3e80000006061820 */ /* 0x000fcc0000400000 */
[----:B------:R-:W1:Y:S01]  /*0380*/  MUFU.RCP R6, R6 ;  /* 0x0000000600067308 */ /* 0x000e620000001000 */
[----:B------:R-:W-:Y:S01]  /*0390*/  FSEL R7, R7, 1, P1 ;  /* 0x3f80000007077808 */ /* 0x000fe20000800000 */
[----:B0-----:R-:W-:-:S04]  /*03a0*/  IMAD.WIDE R2, R2, 0x4, R4 ;  /* 0x0000000402027825 */ /* 0x001fc800078e0204 */
[----:B-1----:R-:W-:Y:S01]  /*03b0*/  FMUL R7, R6, R7 ;  /* 0x0000000706077220 */ /* 0x002fe20000400000 */
[----:B------:R-:W-:Y:S06]  /*03c0*/  @P0 EXIT ;  /* 0x000000000000094d */ /* 0x000fec0003800000 */
[----:B------:R-:W-:Y:S01]  /*03d0*/  STG.E desc[UR4][R2.64], R7 ;  /* 0x0000000702007986 */ /* 0x000fe2000c101904 */
[----:B------:R-:W-:Y:S05]  /*03e0*/  EXIT ;  /* 0x000000000000794d */ /* 0x000fea0003800000 */
.L_x_0:
[----:B------:R-:W-:-:S00]  /*03f0*/  BRA `(.L_x_0) ;  /* 0xfffffffc00fc7947 */ /* 0x000fc0000383ffff */
[----:B------:R-:W-:-:S00]  /*0400*/  NOP ;  /* 0x0000000000007918 */ /* 0x000fc00000000000 */
[----:B------:R-:W-:-:S00]  /*0410*/  NOP ;  /* 0x0000000000007918 */ /* 0x000fc00000000000 */
[----:B------:R-:W-:-:S00]  /*0420*/  NOP ;  /* 0x0000000000007918 */ /* 0x000fc00000000000 */
[----:B------:R-:W-:-:S00]  /*0430*/  NOP ;  /* 0x0000000000007918 */ /* 0x000fc00000000000 */
[----:B------:R-:W-:-:S00]  /*0440*/  NOP ;  /* 0x0000000000007918 */ /* 0x000fc00000000000 */
[----:B------:R-:W-:-:S00]  /*0450*/  NOP ;  /* 0x0000000000007918 */ /* 0x000fc00000000000 */
[----:B------:R-:W-:-:S00]  /*0460*/  NOP ;  /* 0x0000000000007918 */ /* 0x000fc00000000000 */
[----:B------:R-:W-:-:S00]  /*0470*/  NOP ;  /* 0x0000000000007918 */ /* 0x000fc00000000000 */
.L_x_1:


//--------------------- .nv.global.init           --------------------------
	.section	.nv.global.init,"aw",@progbits
.nv.global.init:
	.type		_$_str,@object
	.size		_$_str,(.L_0 - _$_str)
_$_str:
        /*0000*/ 	.byte	0x5f, 0x5f, 0x43, 0x55, 0x44, 0x41, 0x5f, 0x46, 0x54, 0x5a, 0x00
.L_0:


//--------------------- .nv.constant0.triton_poi_fused_abs_add_clamp_div_floor_mul_sigmoid_sign_sub_0 --------------------------
	.section	.nv.constant0.triton_poi_fused_abs_add_clamp_div_floor_mul_sigmoid_sign_sub_0,"a",@progbits
	.sectionflags	@""
	.align	4
.nv.constant0.triton_poi_fused_abs_add_clamp_div_floor_mul_sigmoid_sign_sub_0:
	.zero		580
